//
// Generated by NVIDIA NVVM Compiler
//
// Compiler Build ID: CL-36424714
// Cuda compilation tools, release 13.0, V13.0.88
// Based on NVVM 20.0.0
//

.version 9.0
.target sm_100
.address_size 64

	// .globl	_Z15matmul_tiled_L4PKdS0_Pdi
// _ZZ15matmul_tiled_L4PKdS0_PdiE2As has been demoted
// _ZZ15matmul_tiled_L4PKdS0_PdiE2Bs has been demoted

.visible .entry _Z15matmul_tiled_L4PKdS0_Pdi(
	.param .u64 .ptr .align 1 _Z15matmul_tiled_L4PKdS0_Pdi_param_0,
	.param .u64 .ptr .align 1 _Z15matmul_tiled_L4PKdS0_Pdi_param_1,
	.param .u64 .ptr .align 1 _Z15matmul_tiled_L4PKdS0_Pdi_param_2,
	.param .u32 _Z15matmul_tiled_L4PKdS0_Pdi_param_3
)
{
	.reg .pred 	%p<10>;
	.reg .b32 	%r<42>;
	.reg .b64 	%rd<13>;
	.reg .b64 	%fd<111>;
	// demoted variable
	.shared .align 8 .b8 _ZZ15matmul_tiled_L4PKdS0_PdiE2As[8192];
	// demoted variable
	.shared .align 8 .b8 _ZZ15matmul_tiled_L4PKdS0_PdiE2Bs[8192];
	ld.param.u64 	%rd3, [_Z15matmul_tiled_L4PKdS0_Pdi_param_0];
	ld.param.u64 	%rd4, [_Z15matmul_tiled_L4PKdS0_Pdi_param_1];
	ld.param.u64 	%rd5, [_Z15matmul_tiled_L4PKdS0_Pdi_param_2];
	ld.param.u32 	%r24, [_Z15matmul_tiled_L4PKdS0_Pdi_param_3];
	mov.u32 	%r25, %ctaid.x;
	mov.u32 	%r26, %ctaid.y;
	mov.u32 	%r37, %tid.x;
	mov.u32 	%r39, %tid.y;
	shl.b32 	%r27, %r26, 5;
	add.s32 	%r3, %r27, %r39;
	shl.b32 	%r4, %r25, 5;
	add.s32 	%r5, %r4, %r37;
	setp.lt.s32 	%p1, %r24, 1;
	mov.f64 	%fd110, 0d0000000000000000;
	@%p1 bra 	$L__BB0_7;
	add.s32 	%r28, %r24, 31;
	shr.u32 	%r29, %r28, 5;
	shl.b32 	%r30, %r39, 8;
	mov.u32 	%r31, _ZZ15matmul_tiled_L4PKdS0_PdiE2As;
	add.s32 	%r6, %r31, %r30;
	shl.b32 	%r32, %r37, 3;
	add.s32 	%r7, %r6, %r32;
	mov.u32 	%r33, _ZZ15matmul_tiled_L4PKdS0_PdiE2Bs;
	add.s32 	%r9, %r33, %r32;
	add.s32 	%r8, %r9, %r30;
	neg.s32 	%r41, %r29;
	mad.lo.s32 	%r34, %r39, %r24, %r37;
	add.s32 	%r40, %r34, %r4;
	shl.b32 	%r12, %r24, 5;
	mad.lo.s32 	%r38, %r24, %r3, %r37;
	cvta.to.global.u64 	%rd1, %rd3;
	cvta.to.global.u64 	%rd2, %rd4;
	mov.f64 	%fd110, 0d0000000000000000;
$L__BB0_2:
	setp.ge.u32 	%p2, %r3, %r24;
	setp.ge.s32 	%p3, %r37, %r24;
	mov.f64 	%fd108, 0d0000000000000000;
	or.pred  	%p4, %p2, %p3;
	@%p4 bra 	$L__BB0_4;
	mul.wide.u32 	%rd6, %r38, 8;
	add.s64 	%rd7, %rd1, %rd6;
	ld.global.f64 	%fd108, [%rd7];
$L__BB0_4:
	setp.ge.u32 	%p5, %r5, %r24;
	st.shared.f64 	[%r7], %fd108;
	setp.ge.s32 	%p6, %r39, %r24;
	mov.f64 	%fd109, 0d0000000000000000;
	or.pred  	%p7, %p5, %p6;
	@%p7 bra 	$L__BB0_6;
	mul.wide.u32 	%rd8, %r40, 8;
	add.s64 	%rd9, %rd2, %rd8;
	ld.global.f64 	%fd109, [%rd9];
$L__BB0_6:
	st.shared.f64 	[%r8], %fd109;
	bar.sync 	0;
	ld.shared.f64 	%fd12, [%r6];
	ld.shared.f64 	%fd13, [%r9];
	fma.rn.f64 	%fd14, %fd12, %fd13, %fd110;
	ld.shared.f64 	%fd15, [%r6+8];
	ld.shared.f64 	%fd16, [%r9+256];
	fma.rn.f64 	%fd17, %fd15, %fd16, %fd14;
	ld.shared.f64 	%fd18, [%r6+16];
	ld.shared.f64 	%fd19, [%r9+512];
	fma.rn.f64 	%fd20, %fd18, %fd19, %fd17;
	ld.shared.f64 	%fd21, [%r6+24];
	ld.shared.f64 	%fd22, [%r9+768];
	fma.rn.f64 	%fd23, %fd21, %fd22, %fd20;
	ld.shared.f64 	%fd24, [%r6+32];
	ld.shared.f64 	%fd25, [%r9+1024];
	fma.rn.f64 	%fd26, %fd24, %fd25, %fd23;
	ld.shared.f64 	%fd27, [%r6+40];
	ld.shared.f64 	%fd28, [%r9+1280];
	fma.rn.f64 	%fd29, %fd27, %fd28, %fd26;
	ld.shared.f64 	%fd30, [%r6+48];
	ld.shared.f64 	%fd31, [%r9+1536];
	fma.rn.f64 	%fd32, %fd30, %fd31, %fd29;
	ld.shared.f64 	%fd33, [%r6+56];
	ld.shared.f64 	%fd34, [%r9+1792];
	fma.rn.f64 	%fd35, %fd33, %fd34, %fd32;
	ld.shared.f64 	%fd36, [%r6+64];
	ld.shared.f64 	%fd37, [%r9+2048];
	fma.rn.f64 	%fd38, %fd36, %fd37, %fd35;
	ld.shared.f64 	%fd39, [%r6+72];
	ld.shared.f64 	%fd40, [%r9+2304];
	fma.rn.f64 	%fd41, %fd39, %fd40, %fd38;
	ld.shared.f64 	%fd42, [%r6+80];
	ld.shared.f64 	%fd43, [%r9+2560];
	fma.rn.f64 	%fd44, %fd42, %fd43, %fd41;
	ld.shared.f64 	%fd45, [%r6+88];
	ld.shared.f64 	%fd46, [%r9+2816];
	fma.rn.f64 	%fd47, %fd45, %fd46, %fd44;
	ld.shared.f64 	%fd48, [%r6+96];
	ld.shared.f64 	%fd49, [%r9+3072];
	fma.rn.f64 	%fd50, %fd48, %fd49, %fd47;
	ld.shared.f64 	%fd51, [%r6+104];
	ld.shared.f64 	%fd52, [%r9+3328];
	fma.rn.f64 	%fd53, %fd51, %fd52, %fd50;
	ld.shared.f64 	%fd54, [%r6+112];
	ld.shared.f64 	%fd55, [%r9+3584];
	fma.rn.f64 	%fd56, %fd54, %fd55, %fd53;
	ld.shared.f64 	%fd57, [%r6+120];
	ld.shared.f64 	%fd58, [%r9+3840];
	fma.rn.f64 	%fd59, %fd57, %fd58, %fd56;
	ld.shared.f64 	%fd60, [%r6+128];
	ld.shared.f64 	%fd61, [%r9+4096];
	fma.rn.f64 	%fd62, %fd60, %fd61, %fd59;
	ld.shared.f64 	%fd63, [%r6+136];
	ld.shared.f64 	%fd64, [%r9+4352];
	fma.rn.f64 	%fd65, %fd63, %fd64, %fd62;
	ld.shared.f64 	%fd66, [%r6+144];
	ld.shared.f64 	%fd67, [%r9+4608];
	fma.rn.f64 	%fd68, %fd66, %fd67, %fd65;
	ld.shared.f64 	%fd69, [%r6+152];
	ld.shared.f64 	%fd70, [%r9+4864];
	fma.rn.f64 	%fd71, %fd69, %fd70, %fd68;
	ld.shared.f64 	%fd72, [%r6+160];
	ld.shared.f64 	%fd73, [%r9+5120];
	fma.rn.f64 	%fd74, %fd72, %fd73, %fd71;
	ld.shared.f64 	%fd75, [%r6+168];
	ld.shared.f64 	%fd76, [%r9+5376];
	fma.rn.f64 	%fd77, %fd75, %fd76, %fd74;
	ld.shared.f64 	%fd78, [%r6+176];
	ld.shared.f64 	%fd79, [%r9+5632];
	fma.rn.f64 	%fd80, %fd78, %fd79, %fd77;
	ld.shared.f64 	%fd81, [%r6+184];
	ld.shared.f64 	%fd82, [%r9+5888];
	fma.rn.f64 	%fd83, %fd81, %fd82, %fd80;
	ld.shared.f64 	%fd84, [%r6+192];
	ld.shared.f64 	%fd85, [%r9+6144];
	fma.rn.f64 	%fd86, %fd84, %fd85, %fd83;
	ld.shared.f64 	%fd87, [%r6+200];
	ld.shared.f64 	%fd88, [%r9+6400];
	fma.rn.f64 	%fd89, %fd87, %fd88, %fd86;
	ld.shared.f64 	%fd90, [%r6+208];
	ld.shared.f64 	%fd91, [%r9+6656];
	fma.rn.f64 	%fd92, %fd90, %fd91, %fd89;
	ld.shared.f64 	%fd93, [%r6+216];
	ld.shared.f64 	%fd94, [%r9+6912];
	fma.rn.f64 	%fd95, %fd93, %fd94, %fd92;
	ld.shared.f64 	%fd96, [%r6+224];
	ld.shared.f64 	%fd97, [%r9+7168];
	fma.rn.f64 	%fd98, %fd96, %fd97, %fd95;
	ld.shared.f64 	%fd99, [%r6+232];
	ld.shared.f64 	%fd100, [%r9+7424];
	fma.rn.f64 	%fd101, %fd99, %fd100, %fd98;
	ld.shared.f64 	%fd102, [%r6+240];
	ld.shared.f64 	%fd103, [%r9+7680];
	fma.rn.f64 	%fd104, %fd102, %fd103, %fd101;
	ld.shared.f64 	%fd105, [%r6+248];
	ld.shared.f64 	%fd106, [%r9+7936];
	fma.rn.f64 	%fd110, %fd105, %fd106, %fd104;
	bar.sync 	0;
	add.s32 	%r41, %r41, 1;
	setp.ne.s32 	%p8, %r41, 0;
	add.s32 	%r40, %r40, %r12;
	add.s32 	%r39, %r39, 32;
	add.s32 	%r38, %r38, 32;
	add.s32 	%r37, %r37, 32;
	@%p8 bra 	$L__BB0_2;
$L__BB0_7:
	max.s32 	%r35, %r3, %r5;
	setp.ge.s32 	%p9, %r35, %r24;
	@%p9 bra 	$L__BB0_9;
	mad.lo.s32 	%r36, %r24, %r3, %r5;
	cvta.to.global.u64 	%rd10, %rd5;
	mul.wide.u32 	%rd11, %r36, 8;
	add.s64 	%rd12, %rd10, %rd11;
	st.global.f64 	[%rd12], %fd110;
$L__BB0_9:
	ret;

}


// ===== COMPILED SASS (sm_100) =====

	.target	sm_100

	.elftype	@"ET_EXEC"


//--------------------- .note.nv.tkinfo           --------------------------
	.section	.note.nv.tkinfo,"",@"SHT_NOTE"
	.sectionflags	@"SHF_NOTE_NV_TKINFO"
	.tkinfo
        /*0018*/ 	.word	0x00000002
        /*0030*/ 	.string	""
        /*0030*/ 	.string	"ptxas"
        /*0030*/ 	.string	"Cuda compilation tools, release 13.0, V13.0.88"
        /*0030*/ 	.string	"Build cuda_13.0.r13.0/compiler.36424714_0"
        /*0030*/ 	.string	"-arch sm_100 -m 64 "



//--------------------- .note.nv.cuinfo           --------------------------
	.section	.note.nv.cuinfo,"",@"SHT_NOTE"
	.sectionflags	@"SHF_NOTE_NV_CUINFO"
        /*0018*/ 	.short	0x0002
        /*001a*/ 	.short	0x0064
        /*001c*/ 	.short	0x0082
	.zero		2


//--------------------- .nv.info                  --------------------------
	.section	.nv.info,"",@"SHT_CUDA_INFO"
	.align	4


	//----- nvinfo : EIATTR_REGCOUNT
	.align		4
        /*0000*/ 	.byte	0x04, 0x2f
        /*0002*/ 	.short	(.L_1 - .L_0)
	.align		4
.L_0:
        /*0004*/ 	.word	index@(_Z15matmul_tiled_L4PKdS0_Pdi)
        /*0008*/ 	.word	0x00000020


	//----- nvinfo : EIATTR_FRAME_SIZE
	.align		4
.L_1:
        /*000c*/ 	.byte	0x04, 0x11
        /*000e*/ 	.short	(.L_3 - .L_2)
	.align		4
.L_2:
        /*0010*/ 	.word	index@(_Z15matmul_tiled_L4PKdS0_Pdi)
        /*0014*/ 	.word	0x00000000


	//----- nvinfo : EIATTR_MIN_STACK_SIZE
	.align		4
.L_3:
        /*0018*/ 	.byte	0x04, 0x12
        /*001a*/ 	.short	(.L_5 - .L_4)
	.align		4
.L_4:
        /*001c*/ 	.word	index@(_Z15matmul_tiled_L4PKdS0_Pdi)
        /*0020*/ 	.word	0x00000000
.L_5:


//--------------------- .nv.compat                --------------------------
	.section	.nv.compat,"",@"SHT_CUDA_COMPAT_INFO"
	.align	4
        /*0000*/ 	.byte	0x02, 0x09, 0x00, 0x00, 0x02, 0x02, 0x01, 0x00, 0x02, 0x05, 0x05, 0x00, 0x03, 0x07, 0x01, 0x01
        /*0010*/ 	.byte	0x02, 0x03, 0x00, 0x00, 0x02, 0x06, 0x01, 0x00, 0x04, 0x0b, 0x08, 0x00, 0x01, 0x00, 0x00, 0x00
        /*0020*/ 	.byte	0x00, 0x00, 0x00, 0x00


//--------------------- .nv.info._Z15matmul_tiled_L4PKdS0_Pdi --------------------------
	.section	.nv.info._Z15matmul_tiled_L4PKdS0_Pdi,"",@"SHT_CUDA_INFO"
	.sectionflags	@""
	.align	4


	//----- nvinfo : EIATTR_CUDA_API_VERSION
	.align		4
        /*0000*/ 	.byte	0x04, 0x37
        /*0002*/ 	.short	(.L_7 - .L_6)
.L_6:
        /*0004*/ 	.word	0x00000082


	//----- nvinfo : EIATTR_KPARAM_INFO
	.align		4
.L_7:
        /*0008*/ 	.byte	0x04, 0x17
        /*000a*/ 	.short	(.L_9 - .L_8)
.L_8:
        /*000c*/ 	.word	0x00000000
        /*0010*/ 	.short	0x0003
        /*0012*/ 	.short	0x0018
        /*0014*/ 	.byte	0x00, 0xf0, 0x11, 0x00


	//----- nvinfo : EIATTR_KPARAM_INFO
	.align		4
.L_9:
        /*0018*/ 	.byte	0x04, 0x17
        /*001a*/ 	.short	(.L_11 - .L_10)
.L_10:
        /*001c*/ 	.word	0x00000000
        /*0020*/ 	.short	0x0002
        /*0022*/ 	.short	0x0010
        /*0024*/ 	.byte	0x00, 0xf5, 0x21, 0x00


	//----- nvinfo : EIATTR_KPARAM_INFO
	.align		4
.L_11:
        /*0028*/ 	.byte	0x04, 0x17
        /*002a*/ 	.short	(.L_13 - .L_12)
.L_12:
        /*002c*/ 	.word	0x00000000
        /*0030*/ 	.short	0x0001
        /*0032*/ 	.short	0x0008
        /*0034*/ 	.byte	0x00, 0xf5, 0x21, 0x00


	//----- nvinfo : EIATTR_KPARAM_INFO
	.align		4
.L_13:
        /*0038*/ 	.byte	0x04, 0x17
        /*003a*/ 	.short	(.L_15 - .L_14)
.L_14:
        /*003c*/ 	.word	0x00000000
        /*0040*/ 	.short	0x0000
        /*0042*/ 	.short	0x0000
        /*0044*/ 	.byte	0x00, 0xf5, 0x21, 0x00


	//----- nvinfo : EIATTR_SPARSE_MMA_MASK
	.align		4
.L_15:
        /*0048*/ 	.byte	0x03, 0x50
        /*004a*/ 	.short	0x0000


	//----- nvinfo : EIATTR_MAXREG_COUNT
	.align		4
        /*004c*/ 	.byte	0x03, 0x1b
        /*004e*/ 	.short	0x00ff


	//----- nvinfo : EIATTR_NUM_BARRIERS
	.align		4
        /*0050*/ 	.byte	0x02, 0x4c
        /*0052*/ 	.byte	0x01
	.zero		1


	//----- nvinfo : EIATTR_MERCURY_ISA_VERSION
	.align		4
        /*0054*/ 	.byte	0x03, 0x5f
        /*0056*/ 	.short	0x0101


	//----- nvinfo : EIATTR_VRC_CTA_INIT_COUNT
	.align		4
        /*0058*/ 	.byte	0x02, 0x4a
	.zero		1
	.zero		1


	//----- nvinfo : EIATTR_EXIT_INSTR_OFFSETS
	.align		4
        /*005c*/ 	.byte	0x04, 0x1c
        /*005e*/ 	.short	(.L_17 - .L_16)


	//   ....[0]....
.L_16:
        /*0060*/ 	.word	0x00000880


	//   ....[1]....
        /*0064*/ 	.word	0x000008d0


	//----- nvinfo : EIATTR_CBANK_PARAM_SIZE
	.align		4
.L_17:
        /*0068*/ 	.byte	0x03, 0x19
        /*006a*/ 	.short	0x001c


	//----- nvinfo : EIATTR_PARAM_CBANK
	.align		4
        /*006c*/ 	.byte	0x04, 0x0a
        /*006e*/ 	.short	(.L_19 - .L_18)
	.align		4
.L_18:
        /*0070*/ 	.word	index@(.nv.constant0._Z15matmul_tiled_L4PKdS0_Pdi)
        /*0074*/ 	.short	0x0380
        /*0076*/ 	.short	0x001c


	//----- nvinfo : EIATTR_SW_WAR
	.align		4
.L_19:
        /*0078*/ 	.byte	0x04, 0x36
        /*007a*/ 	.short	(.L_21 - .L_20)
.L_20:
        /*007c*/ 	.word	0x00000008
.L_21:


//--------------------- .nv.callgraph             --------------------------
	.section	.nv.callgraph,"",@"SHT_CUDA_CALLGRAPH"
	.align	4
	.sectionentsize	8
	.align		4
        /*0000*/ 	.word	0x00000000
	.align		4
        /*0004*/ 	.word	0xffffffff
	.align		4
        /*0008*/ 	.word	0x00000000
	.align		4
        /*000c*/ 	.word	0xfffffffe
	.align		4
        /*0010*/ 	.word	0x00000000
	.align		4
        /*0014*/ 	.word	0xfffffffd
	.align		4
        /*0018*/ 	.word	0x00000000
	.align		4
        /*001c*/ 	.word	0xfffffffc


//--------------------- .text._Z15matmul_tiled_L4PKdS0_Pdi --------------------------
	.section	.text._Z15matmul_tiled_L4PKdS0_Pdi,"ax",@progbits
	.align	128
        .global         _Z15matmul_tiled_L4PKdS0_Pdi
        .type           _Z15matmul_tiled_L4PKdS0_Pdi,@function
        .size           _Z15matmul_tiled_L4PKdS0_Pdi,(.L_x_3 - _Z15matmul_tiled_L4PKdS0_Pdi)
        .other          _Z15matmul_tiled_L4PKdS0_Pdi,@"STO_CUDA_ENTRY STV_DEFAULT"
_Z15matmul_tiled_L4PKdS0_Pdi:
.text._Z15matmul_tiled_L4PKdS0_Pdi:
[----:B------:R-:W-:Y:S01]  /*0000*/  LDC R1, c[0x0][0x37c] ;  /* 0x0000df00ff017b82 */ /* 0x000fe20000000800 */
[----:B------:R-:W0:Y:S01]  /*0010*/  LDCU UR4, c[0x0][0x398] ;  /* 0x00007300ff0477ac */ /* 0x000e220008000800 */
[----:B------:R-:W1:Y:S01]  /*0020*/  S2R R18, SR_CTAID.Y ;  /* 0x0000000000127919 */ /* 0x000e620000002600 */
[----:B------:R-:W-:Y:S01]  /*0030*/  CS2R R10, SRZ ;  /* 0x00000000000a7805 */ /* 0x000fe2000001ff00 */
[----:B------:R-:W2:Y:S01]  /*0040*/  LDCU.64 UR8, c[0x0][0x358] ;  /* 0x00006b00ff0877ac */ /* 0x000ea20008000a00 */
[----:B------:R-:W1:Y:S01]  /*0050*/  S2R R19, SR_TID.Y ;  /* 0x0000000000137919 */ /* 0x000e620000002200 */
[----:B------:R-:W3:Y:S01]  /*0060*/  S2R R4, SR_CTAID.X ;  /* 0x0000000000047919 */ /* 0x000ee20000002500 */
[----:B------:R-:W3:Y:S01]  /*0070*/  S2R R21, SR_TID.X ;  /* 0x0000000000157919 */ /* 0x000ee20000002100 */
[----:B0-----:R-:W-:-:S05]  /*0080*/  IMAD.U32 R6, RZ, RZ, UR4 ;  /* 0x00000004ff067e24 */ /* 0x001fca000f8e00ff */
[----:B------:R-:W-:Y:S01]  /*0090*/  ISETP.GE.AND P0, PT, R6, 0x1, PT ;  /* 0x000000010600780c */ /* 0x000fe20003f06270 */
[----:B-1----:R-:W-:Y:S02]  /*00a0*/  IMAD R18, R18, 0x20, R19 ;  /* 0x0000002012127824 */ /* 0x002fe400078e0213 */
[----:B---3--:R-:W-:-:S10]  /*00b0*/  IMAD R23, R4, 0x20, R21 ;  /* 0x0000002004177824 */ /* 0x008fd400078e0215 */
[----:B--2---:R-:W-:Y:S05]  /*00c0*/  @!P0 BRA `(.L_x_0) ;  /* 0x0000000400e48947 */ /* 0x004fea0003800000 */
[----:B------:R-:W0:Y:S01]  /*00d0*/  S2UR UR6, SR_CgaCtaId ;  /* 0x00000000000679c3 */ /* 0x000e220000008800 */
[----:B------:R-:W-:Y:S01]  /*00e0*/  UMOV UR4, 0x400 ;  /* 0x0000040000047882 */ /* 0x000fe20000000000 */
[----:B------:R-:W-:Y:S01]  /*00f0*/  IADD3 R2, PT, PT, R6, 0x1f, RZ ;  /* 0x0000001f06027810 */ /* 0x000fe20007ffe0ff */
[----:B------:R-:W-:Y:S01]  /*0100*/  UIADD3 UR5, UPT, UPT, UR4, 0x2000, URZ ;  /* 0x0000200004057890 */ /* 0x000fe2000fffe0ff */
[-CC-:B------:R-:W-:Y:S01]  /*0110*/  IMAD R17, R19, R6.reuse, R21.reuse ;  /* 0x0000000613117224 */ /* 0x180fe200078e0215 */
[----:B------:R-:W-:Y:S02]  /*0120*/  CS2R R10, SRZ ;  /* 0x00000000000a7805 */ /* 0x000fe4000001ff00 */
[----:B------:R-:W-:Y:S01]  /*0130*/  SHF.R.U32.HI R2, RZ, 0x5, R2 ;  /* 0x00000005ff027819 */ /* 0x000fe20000011602 */
[----:B------:R-:W-:Y:S01]  /*0140*/  IMAD R7, R18, R6, R21 ;  /* 0x0000000612077224 */ /* 0x000fe200078e0215 */
[----:B------:R-:W1:Y:S01]  /*0150*/  LDC R0, c[0x0][0x398] ;  /* 0x0000e600ff007b82 */ /* 0x000e620000000800 */
[----:B------:R-:W-:-:S02]  /*0160*/  IMAD R17, R4, 0x20, R17 ;  /* 0x0000002004117824 */ /* 0x000fc400078e0211 */
[----:B------:R-:W-:Y:S01]  /*0170*/  IMAD.MOV R16, RZ, RZ, -R2 ;  /* 0x000000ffff107224 */ /* 0x000fe200078e0a02 */
[----:B0-----:R-:W-:Y:S02]  /*0180*/  ULEA UR5, UR6, UR5, 0x18 ;  /* 0x0000000506057291 */ /* 0x001fe4000f8ec0ff */
[----:B------:R-:W-:-:S04]  /*0190*/  ULEA UR4, UR6, UR4, 0x18 ;  /* 0x0000000406047291 */ /* 0x000fc8000f8ec0ff */
[----:B------:R-:W-:Y:S02]  /*01a0*/  LEA R3, R21, UR5, 0x3 ;  /* 0x0000000515037c11 */ /* 0x000fe4000f8e18ff */
[----:B------:R-:W-:-:S03]  /*01b0*/  LEA R5, R19, UR4, 0x8 ;  /* 0x0000000413057c11 */ /* 0x000fc6000f8e40ff */
[----:B------:R-:W-:Y:S01]  /*01c0*/  IMAD R2, R19, 0x100, R3 ;  /* 0x0000010013027824 */ /* 0x000fe200078e0203 */
[----:B------:R-:W-:-:S07]  /*01d0*/  LEA R4, R21, R5, 0x3 ;  /* 0x0000000515047211 */ /* 0x000fce00078e18ff */
.L_x_1:
[----:B-1----:R-:W-:Y:S01]  /*01e0*/  IMAD.MOV.U32 R6, RZ, RZ, R0 ;  /* 0x000000ffff067224 */ /* 0x002fe200078e0000 */
[----:B------:R-:W-:Y:S02]  /*01f0*/  CS2R R14, SRZ ;  /* 0x00000000000e7805 */ /* 0x000fe4000001ff00 */
[----:B------:R-:W-:Y:S02]  /*0200*/  CS2R R28, SRZ ;  /* 0x00000000001c7805 */ /* 0x000fe4000001ff00 */
[-C--:B------:R-:W-:Y:S02]  /*0210*/  ISETP.GE.AND P1, PT, R21, R6.reuse, PT ;  /* 0x000000061500720c */ /* 0x080fe40003f26270 */
[-C--:B------:R-:W-:Y:S02]  /*0220*/  ISETP.GE.AND P0, PT, R19, R6.reuse, PT ;  /* 0x000000061300720c */ /* 0x080fe40003f06270 */
[-C--:B------:R-:W-:Y:S02]  /*0230*/  ISETP.GE.U32.OR P1, PT, R18, R6.reuse, P1 ;  /* 0x000000061200720c */ /* 0x080fe40000f26470 */
[----:B------:R-:W-:-:S11]  /*0240*/  ISETP.GE.U32.OR P0, PT, R23, R6, P0 ;  /* 0x000000061700720c */ /* 0x000fd60000706470 */
[----:B------:R-:W0:Y:S08]  /*0250*/  @!P1 LDC.64 R12, c[0x0][0x380] ;  /* 0x0000e000ff0c9b82 */ /* 0x000e300000000a00 */
[----:B------:R-:W1:Y:S01]  /*0260*/  @!P0 LDC.64 R8, c[0x0][0x388] ;  /* 0x0000e200ff088b82 */ /* 0x000e620000000a00 */
[----:B0-----:R-:W-:-:S05]  /*0270*/  @!P1 IMAD.WIDE.U32 R24, R7, 0x8, R12 ;  /* 0x0000000807189825 */ /* 0x001fca00078e000c */
[----:B------:R-:W2:Y:S01]  /*0280*/  @!P1 LDG.E.64 R14, desc[UR8][R24.64] ;  /* 0x00000008180e9981 */ /* 0x000ea2000c1e1b00 */
[----:B-1----:R-:W-:-:S05]  /*0290*/  @!P0 IMAD.WIDE.U32 R8, R17, 0x8, R8 ;  /* 0x0000000811088825 */ /* 0x002fca00078e0008 */
[----:B------:R-:W3:Y:S04]  /*02a0*/  @!P0 LDG.E.64 R28, desc[UR8][R8.64] ;  /* 0x00000008081c8981 */ /* 0x000ee8000c1e1b00 */
[----:B--2---:R-:W-:Y:S04]  /*02b0*/  STS.64 [R4], R14 ;  /* 0x0000000e04007388 */ /* 0x004fe80000000a00 */
[----:B---3--:R-:W-:Y:S01]  /*02c0*/  STS.64 [R2], R28 ;  /* 0x0000001c02007388 */ /* 0x008fe20000000a00 */
[----:B------:R-:W-:Y:S06]  /*02d0*/  BAR.SYNC.DEFER_BLOCKING 0x0 ;  /* 0x0000000000007b1d */ /* 0x000fec0000010000 */
[----:B------:R-:W-:Y:S04]  /*02e0*/  LDS.64 R26, [R3] ;  /* 0x00000000031a7984 */ /* 0x000fe80000000a00 */
[----:B------:R-:W0:Y:S04]  /*02f0*/  LDS.128 R12, [R5] ;  /* 0x00000000050c7984 */ /* 0x000e280000000c00 */
[----:B------:R-:W1:Y:S01]  /*0300*/  LDS.64 R24, [R3+0x100] ;  /* 0x0001000003187984 */ /* 0x000e620000000a00 */
[----:B0-----:R-:W-:-:S03]  /*0310*/  DFMA R26, R12, R26, R10 ;  /* 0x0000001a0c1a722b */ /* 0x001fc6000000000a */
[----:B------:R-:W-:Y:S04]  /*0320*/  LDS.64 R12, [R3+0x200] ;  /* 0x00020000030c7984 */ /* 0x000fe80000000a00 */
[----:B------:R-:W0:Y:S01]  /*0330*/  LDS.128 R8, [R5+0x10] ;  /* 0x0000100005087984 */ /* 0x000e220000000c00 */
[----:B-1----:R-:W-:-:S03]  /*0340*/  DFMA R14, R24, R14, R26 ;  /* 0x0000000e180e722b */ /* 0x002fc6000000001a */
[----:B------:R-:W1:Y:S04]  /*0350*/  LDS.64 R24, [R3+0x300] ;  /* 0x0003000003187984 */ /* 0x000e680000000a00 */
[----:B------:R-:W-:Y:S01]  /*0360*/  LDS.64 R26, [R3+0x400] ;  /* 0x00040000031a7984 */ /* 0x000fe20000000a00 */
[----:B0-----:R-:W-:-:S03]  /*0370*/  DFMA R8, R8, R12, R14 ;  /* 0x0000000c0808722b */ /* 0x001fc6000000000e */
[----:B------:R-:W0:Y:S05]  /*0380*/  LDS.128 R12, [R5+0x20] ;  /* 0x00002000050c7984 */ /* 0x000e2a0000000c00 */
[----:B-1----:R-:W-:Y:S01]  /*0390*/  DFMA R8, R24, R10, R8 ;  /* 0x0000000a1808722b */ /* 0x002fe20000000008 */
[----:B------:R-:W1:Y:S07]  /*03a0*/  LDS.64 R24, [R3+0x500] ;  /* 0x0005000003187984 */ /* 0x000e6e0000000a00 */
[----:B0-----:R-:W-:Y:S01]  /*03b0*/  DFMA R26, R12, R26, R8 ;  /* 0x0000001a0c1a722b */ /* 0x001fe20000000008 */
[----:B------:R-:W-:Y:S04]  /*03c0*/  LDS.64 R12, [R3+0x600] ;  /* 0x00060000030c7984 */ /* 0x000fe80000000a00 */
[----:B------:R-:W0:Y:S03]  /*03d0*/  LDS.128 R8, [R5+0x30] ;  /* 0x0000300005087984 */ /* 0x000e260000000c00 */
[----:B-1----:R-:W-:Y:S01]  /*03e0*/  DFMA R14, R24, R14, R26 ;  /* 0x0000000e180e722b */ /* 0x002fe2000000001a */
[----:B------:R-:W1:Y:S04]  /*03f0*/  LDS.64 R24, [R3+0x700] ;  /* 0x0007000003187984 */ /* 0x000e680000000a00 */
[----:B------:R-:W-:Y:S03]  /*0400*/  LDS.64 R26, [R3+0x800] ;  /* 0x00080000031a7984 */ /* 0x000fe60000000a00 */
[----:B0-----:R-:W-:-:S02]  /*0410*/  DFMA R8, R8, R12, R14 ;  /* 0x0000000c0808722b */ /* 0x001fc4000000000e */
[----:B------:R-:W0:Y:S06]  /*0420*/  LDS.128 R12, [R5+0x40] ;  /* 0x00004000050c7984 */ /* 0x000e2c0000000c00 */
        /* <DEDUP_REMOVED lines=56> */
[----:B------:R-:W1:Y:S01]  /*07b0*/  LDS.64 R14, [R3+0x1f00] ;  /* 0x001f0000030e7984 */ /* 0x000e620000000a00 */
[----:B------:R-:W-:Y:S01]  /*07c0*/  IADD3 R16, PT, PT, R16, 0x1, RZ ;  /* 0x0000000110107810 */ /* 0x000fe20007ffe0ff */
[----:B------:R-:W-:Y:S03]  /*07d0*/  BAR.SYNC.DEFER_BLOCKING 0x0 ;  /* 0x0000000000007b1d */ /* 0x000fe60000010000 */
[----:B------:R-:W-:Y:S01]  /*07e0*/  ISETP.NE.AND P0, PT, R16, RZ, PT ;  /* 0x000000ff1000720c */ /* 0x000fe20003f05270 */
[----:B------:R-:W-:Y:S01]  /*07f0*/  VIADD R19, R19, 0x20 ;  /* 0x0000002013137836 */ /* 0x000fe20000000000 */
[----:B------:R-:W-:Y:S01]  /*0800*/  IADD3 R7, PT, PT, R7, 0x20, RZ ;  /* 0x0000002007077810 */ /* 0x000fe20007ffe0ff */
[----:B------:R-:W-:-:S02]  /*0810*/  VIADD R21, R21, 0x20 ;  /* 0x0000002015157836 */ /* 0x000fc40000000000 */
[----:B------:R-:W-:Y:S01]  /*0820*/  IMAD R17, R6, 0x20, R17 ;  /* 0x0000002006117824 */ /* 0x000fe200078e0211 */
[----:B0-----:R-:W-:-:S08]  /*0830*/  DFMA R8, R8, R12, R24 ;  /* 0x0000000c0808722b */ /* 0x001fd00000000018 */
[----:B-1----:R-:W-:Y:S01]  /*0840*/  DFMA R10, R14, R10, R8 ;  /* 0x0000000a0e0a722b */ /* 0x002fe20000000008 */
[----:B------:R-:W-:Y:S10]  /*0850*/  @P0 BRA `(.L_x_1) ;  /* 0xfffffff800600947 */ /* 0x000ff4000383ffff */
.L_x_0:
[----:B------:R-:W-:-:S04]  /*0860*/  VIMNMX R3, PT, PT, R18, R23, !PT ;  /* 0x0000001712037248 */ /* 0x000fc80007fe0100 */
[----:B------:R-:W-:-:S13]  /*0870*/  ISETP.GE.AND P0, PT, R3, R6, PT ;  /* 0x000000060300720c */ /* 0x000fda0003f06270 */
[----:B------:R-:W-:Y:S05]  /*0880*/  @P0 EXIT ;  /* 0x000000000000094d */ /* 0x000fea0003800000 */
[----:B------:R-:W0:Y:S01]  /*0890*/  LDC.64 R2, c[0x0][0x390] ;  /* 0x0000e400ff027b82 */ /* 0x000e220000000a00 */
[----:B------:R-:W-:-:S04]  /*08a0*/  IMAD R23, R18, R6, R23 ;  /* 0x0000000612177224 */ /* 0x000fc800078e0217 */
[----:B0-----:R-:W-:-:S05]  /*08b0*/  IMAD.WIDE.U32 R2, R23, 0x8, R2 ;  /* 0x0000000817027825 */ /* 0x001fca00078e0002 */
[----:B------:R-:W-:Y:S01]  /*08c0*/  STG.E.64 desc[UR8][R2.64], R10 ;  /* 0x0000000a02007986 */ /* 0x000fe2000c101b08 */
[----:B------:R-:W-:Y:S05]  /*08d0*/  EXIT ;  /* 0x000000000000794d */ /* 0x000fea0003800000 */
.L_x_2:
[----:B------:R-:W-:-:S00]  /*08e0*/  BRA `(.L_x_2) ;  /* 0xfffffffc00fc7947 */ /* 0x000fc0000383ffff */
[----:B------:R-:W-:-:S00]  /*08f0*/  NOP ;  /* 0x0000000000007918 */ /* 0x000fc00000000000 */
        /* <DEDUP_REMOVED lines=8> */
.L_x_3:


//--------------------- .nv.shared._Z15matmul_tiled_L4PKdS0_Pdi --------------------------
	.section	.nv.shared._Z15matmul_tiled_L4PKdS0_Pdi,"aw",@nobits
	.sectionflags	@""
	.align	8
.nv.shared._Z15matmul_tiled_L4PKdS0_Pdi:
	.zero		17408


//--------------------- .nv.shared.reserved.0     --------------------------
	.section	.nv.shared.reserved.0,"aw",@nobits
	.weak		__nv_reservedSMEM_offset_0_alias
	.size		__nv_reservedSMEM_offset_0_alias, 0, 64
	.other		__nv_reservedSMEM_offset_0_alias,@"STO_CUDA_RESERVED_SHARED STV_DEFAULT"
__nv_reservedSMEM_offset_0_alias:
	.zero		0
	.zero		64


//--------------------- .nv.constant0._Z15matmul_tiled_L4PKdS0_Pdi --------------------------
	.section	.nv.constant0._Z15matmul_tiled_L4PKdS0_Pdi,"a",@progbits
	.sectionflags	@""
	.align	4
.nv.constant0._Z15matmul_tiled_L4PKdS0_Pdi:
	.zero		924


//--------------------- SYMBOLS --------------------------

	.type		.nv.reservedSmem.offset0,@object
	.size		.nv.reservedSmem.offset0,0x4
	.type		.nv.reservedSmem.cap,@object
	.size		.nv.reservedSmem.cap,0x4
